	.headerflags	@"EF_CUDA_TEXMODE_UNIFIED EF_CUDA_64BIT_ADDRESS EF_CUDA_ACCELERATORS EF_CUDA_SM90 EF_CUDA_VIRTUAL_SM(EF_CUDA_SM90)"
	.elftype	@"ET_EXEC"


//--------------------- .nv.info                  --------------------------
	.section	.nv.info,"",@"SHT_CUDA_INFO"
	.align	4


	//----- nvinfo : EIATTR_REGCOUNT
	.align		4
        /*0000*/ 	.byte	0x04, 0x2f
        /*0002*/ 	.short	(.L_2 - .L_1)
	.align		4
.L_1:
        /*0004*/ 	.word	index@(triton_poi_fused_binary_cross_entropy_with_logits_mean_0)
        /*0008*/ 	.word	0x00000020


	//----- nvinfo : EIATTR_MIN_STACK_SIZE
	.align		4
.L_2:
        /*000c*/ 	.byte	0x04, 0x12
        /*000e*/ 	.short	(.L_4 - .L_3)
	.align		4
.L_3:
        /*0010*/ 	.word	index@(triton_poi_fused_binary_cross_entropy_with_logits_mean_0)
        /*0014*/ 	.word	0x00000000


	//----- nvinfo : EIATTR_FRAME_SIZE
	.align		4
.L_4:
        /*0018*/ 	.byte	0x04, 0x11
        /*001a*/ 	.short	(.L_6 - .L_5)
	.align		4
.L_5:
        /*001c*/ 	.word	index@(triton_poi_fused_binary_cross_entropy_with_logits_mean_0)
        /*0020*/ 	.word	0x00000000


	//----- nvinfo : EIATTR_MIN_STACK_SIZE
	.align		4
.L_6:
        /*0024*/ 	.byte	0x04, 0x12
        /*0026*/ 	.short	(.L_8 - .L_7)
	.align		4
.L_7:
        /*0028*/ 	.word	index@(triton_poi_fused_binary_cross_entropy_with_logits_mean_0)
        /*002c*/ 	.word	0x00000000
.L_8:


//--------------------- .nv.info.triton_poi_fused_binary_cross_entropy_with_logits_mean_0 --------------------------
	.section	.nv.info.triton_poi_fused_binary_cross_entropy_with_logits_mean_0,"",@"SHT_CUDA_INFO"
	.sectionflags	@""
	.align	4


	//----- nvinfo : EIATTR_CUDA_API_VERSION
	.align		4
        /*0000*/ 	.byte	0x04, 0x37
        /*0002*/ 	.short	(.L_10 - .L_9)
.L_9:
        /*0004*/ 	.word	0x0000007c


	//----- nvinfo : EIATTR_KPARAM_INFO
	.align		4
.L_10:
        /*0008*/ 	.byte	0x04, 0x17
        /*000a*/ 	.short	(.L_12 - .L_11)
.L_11:
        /*000c*/ 	.word	0x00000000
        /*0010*/ 	.short	0x0003
        /*0012*/ 	.short	0x0018
        /*0014*/ 	.byte	0x00, 0xf0, 0x11, 0x00


	//----- nvinfo : EIATTR_KPARAM_INFO
	.align		4
.L_12:
        /*0018*/ 	.byte	0x04, 0x17
        /*001a*/ 	.short	(.L_14 - .L_13)
.L_13:
        /*001c*/ 	.word	0x00000000
        /*0020*/ 	.short	0x0002
        /*0022*/ 	.short	0x0010
        /*0024*/ 	.byte	0x00, 0xf4, 0x21, 0x00


	//----- nvinfo : EIATTR_KPARAM_INFO
	.align		4
.L_14:
        /*0028*/ 	.byte	0x04, 0x17
        /*002a*/ 	.short	(.L_16 - .L_15)
.L_15:
        /*002c*/ 	.word	0x00000000
        /*0030*/ 	.short	0x0001
        /*0032*/ 	.short	0x0008
        /*0034*/ 	.byte	0x00, 0xf4, 0x21, 0x00


	//----- nvinfo : EIATTR_KPARAM_INFO
	.align		4
.L_16:
        /*0038*/ 	.byte	0x04, 0x17
        /*003a*/ 	.short	(.L_18 - .L_17)
.L_17:
        /*003c*/ 	.word	0x00000000
        /*0040*/ 	.short	0x0000
        /*0042*/ 	.short	0x0000
        /*0044*/ 	.byte	0x00, 0xf4, 0x21, 0x00


	//----- nvinfo : EIATTR_SPARSE_MMA_MASK
	.align		4
.L_18:
        /*0048*/ 	.byte	0x03, 0x50
        /*004a*/ 	.short	0x0000


	//----- nvinfo : EIATTR_MAXREG_COUNT
	.align		4
        /*004c*/ 	.byte	0x03, 0x1b
        /*004e*/ 	.short	0x00ff


	//----- nvinfo : EIATTR_EXIT_INSTR_OFFSETS
	.align		4
        /*0050*/ 	.byte	0x04, 0x1c
        /*0052*/ 	.short	(.L_20 - .L_19)


	//   ....[0]....
.L_19:
        /*0054*/ 	.word	0x000017d0


	//   ....[1]....
        /*0058*/ 	.word	0x00001810


	//----- nvinfo : EIATTR_REQNTID
	.align		4
.L_20:
        /*005c*/ 	.byte	0x04, 0x10
        /*005e*/ 	.short	(.L_22 - .L_21)
.L_21:
        /*0060*/ 	.word	0x00000080
        /*0064*/ 	.word	0x00000001
        /*0068*/ 	.word	0x00000001


	//----- nvinfo : EIATTR_CRS_STACK_SIZE
	.align		4
.L_22:
        /*006c*/ 	.byte	0x04, 0x1e
        /*006e*/ 	.short	(.L_24 - .L_23)
.L_23:
        /*0070*/ 	.word	0x00000000


	//----- nvinfo : EIATTR_CBANK_PARAM_SIZE
	.align		4
.L_24:
        /*0074*/ 	.byte	0x03, 0x19
        /*0076*/ 	.short	0x001c


	//----- nvinfo : EIATTR_PARAM_CBANK
	.align		4
        /*0078*/ 	.byte	0x04, 0x0a
        /*007a*/ 	.short	(.L_26 - .L_25)
	.align		4
.L_25:
        /*007c*/ 	.word	index@(.nv.constant0.triton_poi_fused_binary_cross_entropy_with_logits_mean_0)
        /*0080*/ 	.short	0x0210
        /*0082*/ 	.short	0x001c


	//----- nvinfo : EIATTR_SW_WAR
	.align		4
.L_26:
        /*0084*/ 	.byte	0x04, 0x36
        /*0086*/ 	.short	(.L_28 - .L_27)
.L_27:
        /*0088*/ 	.word	0x00000008
.L_28:


//--------------------- .nv.callgraph             --------------------------
	.section	.nv.callgraph,"",@"SHT_CUDA_CALLGRAPH"
	.align	4
	.sectionentsize	8
	.align		4
        /*0000*/ 	.word	0x00000000
	.align		4
        /*0004*/ 	.word	0xffffffff
	.align		4
        /*0008*/ 	.word	0x00000000
	.align		4
        /*000c*/ 	.word	0xfffffffe
	.align		4
        /*0010*/ 	.word	0x00000000
	.align		4
        /*0014*/ 	.word	0xfffffffd
	.align		4
        /*0018*/ 	.word	0x00000000
	.align		4
        /*001c*/ 	.word	0xfffffffc


//--------------------- .nv.constant4             --------------------------
	.section	.nv.constant4,"a",@progbits
	.align	8
	.align		8
.nv.constant4:
        /*0000*/ 	.dword	_$_str


//--------------------- .text.triton_poi_fused_binary_cross_entropy_with_logits_mean_0 --------------------------
	.section	.text.triton_poi_fused_binary_cross_entropy_with_logits_mean_0,"ax",@progbits
	.align	128
        .global         triton_poi_fused_binary_cross_entropy_with_logits_mean_0
        .type           triton_poi_fused_binary_cross_entropy_with_logits_mean_0,@function
        .size           triton_poi_fused_binary_cross_entropy_with_logits_mean_0,(.L_x_17 - triton_poi_fused_binary_cross_entropy_with_logits_mean_0)
        .other          triton_poi_fused_binary_cross_entropy_with_logits_mean_0,@"STO_CUDA_ENTRY STV_DEFAULT"
triton_poi_fused_binary_cross_entropy_with_logits_mean_0:
.text.triton_poi_fused_binary_cross_entropy_with_logits_mean_0:
[----:B------:R-:W0:Y:S02]  /*0000*/  LDC R1, c[0x0][0x28] ;  /* 0x00000a00ff017b82 */ /* 0x000e240000000800 */
[----:B------:R-:W1:Y:S01]  /*0010*/  S2R R0, SR_TID.X ;  /* 0x0000000000007919 */ /* 0x000e620000002100 */
[----:B------:R-:W2:Y:S01]  /*0020*/  LDC.64 R22, c[0x0][0x218] ;  /* 0x00008600ff167b82 */ /* 0x000ea20000000a00 */
[----:B------:R-:W-:Y:S01]  /*0030*/  HFMA2.MMA R20, -RZ, RZ, 0, 0 ;  /* 0x00000000ff147435 */ /* 0x000fe200000001ff */
[----:B------:R-:W-:Y:S01]  /*0040*/  ULDC.64 UR4, c[0x0][0x208] ;  /* 0x0000820000047ab9 */ /* 0x000fe20000000a00 */
[----:B------:R-:W3:Y:S01]  /*0050*/  S2R R15, SR_CTAID.X ;  /* 0x00000000000f7919 */ /* 0x000ee20000002500 */
[----:B-1----:R-:W-:-:S04]  /*0060*/  SHF.L.U32 R0, R0, 0x1, RZ ;  /* 0x0000000100007819 */ /* 0x002fc800000006ff */
[----:B------:R-:W-:-:S04]  /*0070*/  LOP3.LUT R0, R0, 0xfe, RZ, 0xc0, !PT ;  /* 0x000000fe00007812 */ /* 0x000fc800078ec0ff */
[----:B---3--:R-:W-:-:S04]  /*0080*/  LEA R15, R15, R0, 0x8 ;  /* 0x000000000f0f7211 */ /* 0x008fc800078e40ff */
[C---:B------:R-:W-:Y:S01]  /*0090*/  ISETP.GE.AND P0, PT, R15.reuse, 0x600, PT ;  /* 0x000006000f00780c */ /* 0x040fe20003f06270 */
[----:B------:R-:W-:-:S05]  /*00a0*/  IMAD.HI R0, R15, 0x2aaaaaab, RZ ;  /* 0x2aaaaaab0f007827 */ /* 0x000fca00078e02ff */
[----:B------:R-:W-:-:S04]  /*00b0*/  SHF.R.U32.HI R3, RZ, 0x1f, R0 ;  /* 0x0000001fff037819 */ /* 0x000fc80000011600 */
[----:B------:R-:W-:-:S04]  /*00c0*/  LEA.HI.SX32 R3, R0, R3, 0x1c ;  /* 0x0000000300037211 */ /* 0x000fc800078fe2ff */
[----:B------:R-:W-:-:S05]  /*00d0*/  SHF.L.U32 R3, R3, 0x2, RZ ;  /* 0x0000000203037819 */ /* 0x000fca00000006ff */
[----:B--2---:R-:W-:Y:S01]  /*00e0*/  IMAD.WIDE R22, R3, 0x4, R22 ;  /* 0x0000000403167825 */ /* 0x004fe200078e0216 */
[----:B------:R-:W-:Y:S02]  /*00f0*/  MOV R14, RZ ;  /* 0x000000ff000e7202 */ /* 0x000fe40000000f00 */
[----:B------:R-:W-:Y:S02]  /*0100*/  CS2R R18, SRZ ;  /* 0x0000000000127805 */ /* 0x000fe4000001ff00 */
[----:B------:R-:W-:Y:S02]  /*0110*/  CS2R R12, SRZ ;  /* 0x00000000000c7805 */ /* 0x000fe4000001ff00 */
[----:B------:R-:W-:Y:S01]  /*0120*/  CS2R R10, SRZ ;  /* 0x00000000000a7805 */ /* 0x000fe2000001ff00 */
[----:B------:R-:W2:Y:S01]  /*0130*/  @!P0 LDG.E.EL R20, desc[UR4][R22.64] ;  /* 0x0000000416148981 */ /* 0x000ea2000c2e1900 */
[----:B------:R-:W-:Y:S01]  /*0140*/  CS2R R8, SRZ ;  /* 0x0000000000087805 */ /* 0x000fe2000001ff00 */
[----:B------:R-:W1:Y:S02]  /*0150*/  LDC.64 R2, c[0x0][0x210] ;  /* 0x00008400ff027b82 */ /* 0x000e640000000a00 */
[----:B------:R-:W3:Y:S01]  /*0160*/  @!P0 LDG.E.EL R14, desc[UR4][R22.64] ;  /* 0x00000004160e8981 */ /* 0x000ee2000c2e1900 */
[----:B------:R-:W-:-:S03]  /*0170*/  SHF.L.U32 R5, R15, 0x2, RZ ;  /* 0x000000020f057819 */ /* 0x000fc600000006ff */
[----:B------:R-:W4:Y:S04]  /*0180*/  @!P0 LDG.E.EL R19, desc[UR4][R22.64+0x4] ;  /* 0x0000040416138981 */ /* 0x000f28000c2e1900 */
[----:B------:R-:W5:Y:S04]  /*0190*/  @!P0 LDG.E.EL R13, desc[UR4][R22.64+0x4] ;  /* 0x00000404160d8981 */ /* 0x000f68000c2e1900 */
[----:B------:R-:W5:Y:S04]  /*01a0*/  @!P0 LDG.E.EL R12, desc[UR4][R22.64+0x8] ;  /* 0x00000804160c8981 */ /* 0x000f68000c2e1900 */
[----:B------:R-:W5:Y:S04]  /*01b0*/  @!P0 LDG.E.EL R11, desc[UR4][R22.64+0x8] ;  /* 0x00000804160b8981 */ /* 0x000f68000c2e1900 */
[----:B------:R-:W5:Y:S04]  /*01c0*/  @!P0 LDG.E.EL R10, desc[UR4][R22.64+0xc] ;  /* 0x00000c04160a8981 */ /* 0x000f68000c2e1900 */
[----:B------:R-:W5:Y:S01]  /*01d0*/  @!P0 LDG.E.EL R9, desc[UR4][R22.64+0xc] ;  /* 0x00000c0416098981 */ /* 0x000f62000c2e1900 */
[----:B------:R-:W-:Y:S01]  /*01e0*/  HFMA2.MMA R17, -RZ, RZ, 0, 0 ;  /* 0x00000000ff117435 */ /* 0x000fe200000001ff */
[----:B-1----:R-:W-:Y:S01]  /*01f0*/  IMAD.WIDE R2, R5, 0x4, R2 ;  /* 0x0000000405027825 */ /* 0x002fe200078e0202 */
[----:B------:R-:W-:-:S02]  /*0200*/  CS2R R6, SRZ ;  /* 0x0000000000067805 */ /* 0x000fc4000001ff00 */
[----:B------:R-:W-:Y:S02]  /*0210*/  CS2R R4, SRZ ;  /* 0x0000000000047805 */ /* 0x000fe4000001ff00 */
[----:B------:R-:W-:Y:S01]  /*0220*/  MOV R0, RZ ;  /* 0x000000ff00007202 */ /* 0x000fe20000000f00 */
[----:B------:R-:W5:Y:S04]  /*0230*/  @!P0 LDG.E.EL R18, desc[UR4][R2.64] ;  /* 0x0000000402128981 */ /* 0x000f68000c2e1900 */
[----:B------:R-:W5:Y:S04]  /*0240*/  @!P0 LDG.E.EL R8, desc[UR4][R2.64+0x10] ;  /* 0x0000100402088981 */ /* 0x000f68000c2e1900 */
[----:B------:R-:W5:Y:S04]  /*0250*/  @!P0 LDG.E.EL R17, desc[UR4][R2.64+0x4] ;  /* 0x0000040402118981 */ /* 0x000f68000c2e1900 */
[----:B------:R-:W5:Y:S04]  /*0260*/  @!P0 LDG.E.EL R7, desc[UR4][R2.64+0x14] ;  /* 0x0000140402078981 */ /* 0x000f68000c2e1900 */
[----:B------:R-:W5:Y:S04]  /*0270*/  @!P0 LDG.E.EL R6, desc[UR4][R2.64+0x8] ;  /* 0x0000080402068981 */ /* 0x000f68000c2e1900 */
[----:B------:R-:W5:Y:S04]  /*0280*/  @!P0 LDG.E.EL R5, desc[UR4][R2.64+0x18] ;  /* 0x0000180402058981 */ /* 0x000f68000c2e1900 */
[----:B------:R-:W5:Y:S04]  /*0290*/  @!P0 LDG.E.EL R4, desc[UR4][R2.64+0xc] ;  /* 0x00000c0402048981 */ /* 0x000f68000c2e1900 */
[----:B------:R1:W5:Y:S01]  /*02a0*/  @!P0 LDG.E.EL R0, desc[UR4][R2.64+0x1c] ;  /* 0x00001c0402008981 */ /* 0x000362000c2e1900 */
[----:B------:R-:W-:Y:S01]  /*02b0*/  BSSY B0, `(.L_x_0) ;  /* 0x0000036000007945 */ /* 0x000fe20003800000 */
[----:B--2---:R-:W-:-:S05]  /*02c0*/  LOP3.LUT R16, R20, 0x7fffffff, RZ, 0xc0, !PT ;  /* 0x7fffffff14107812 */ /* 0x004fca00078ec0ff */
[----:B------:R-:W-:-:S04]  /*02d0*/  FADD R16, RZ, -R16 ;  /* 0x80000010ff107221 */ /* 0x000fc80000000000 */
[----:B------:R-:W-:Y:S01]  /*02e0*/  FMUL R21, R16, 1.4426950216293334961 ;  /* 0x3fb8aa3b10157820 */ /* 0x000fe20000400000 */
[----:B---3--:R-:W-:-:S04]  /*02f0*/  LOP3.LUT R16, R14, 0x7fffffff, RZ, 0xc0, !PT ;  /* 0x7fffffff0e107812 */ /* 0x008fc800078ec0ff */
[----:B------:R-:W-:Y:S01]  /*0300*/  FSETP.GEU.AND P1, PT, R21, -126, PT ;  /* 0xc2fc00001500780b */ /* 0x000fe20003f2e000 */
[----:B------:R-:W-:-:S04]  /*0310*/  FADD R16, RZ, -R16 ;  /* 0x80000010ff107221 */ /* 0x000fc80000000000 */
[----:B-1----:R-:W-:-:S08]  /*0320*/  FMUL R3, R16, 1.4426950216293334961 ;  /* 0x3fb8aa3b10037820 */ /* 0x002fd00000400000 */
[----:B------:R-:W-:-:S04]  /*0330*/  @!P1 FMUL R21, R21, 0.5 ;  /* 0x3f00000015159820 */ /* 0x000fc80000400000 */
[----:B------:R1:W2:Y:S02]  /*0340*/  MUFU.EX2 R23, R21 ;  /* 0x0000001500177308 */ /* 0x0002a40000000800 */
[----:B-1----:R-:W-:Y:S01]  /*0350*/  MOV R21, 0x3d39bf78 ;  /* 0x3d39bf7800157802 */ /* 0x002fe20000000f00 */
[----:B--2---:R-:W-:Y:S01]  /*0360*/  @!P1 FMUL R23, R23, R23 ;  /* 0x0000001717179220 */ /* 0x004fe20000400000 */
[----:B------:R-:W-:-:S03]  /*0370*/  FSETP.GEU.AND P1, PT, R3, -126, PT ;  /* 0xc2fc00000300780b */ /* 0x000fc60003f2e000 */
[----:B------:R-:W-:-:S05]  /*0380*/  FADD.FTZ.RZ R22, R23, 1 ;  /* 0x3f80000017167421 */ /* 0x000fca000001c000 */
[----:B------:R-:W-:-:S04]  /*0390*/  IADD3 R22, R22, -0x3f400000, RZ ;  /* 0xc0c0000016167810 */ /* 0x000fc80007ffe0ff */
[----:B------:R-:W-:Y:S01]  /*03a0*/  LOP3.LUT R2, R22, 0xff800000, RZ, 0xc0, !PT ;  /* 0xff80000016027812 */ /* 0x000fe200078ec0ff */
[----:B------:R-:W-:Y:S01]  /*03b0*/  HFMA2.MMA R22, -RZ, RZ, 1.625, 0 ;  /* 0x3e800000ff167435 */ /* 0x000fe200000001ff */
[----:B------:R-:W-:Y:S02]  /*03c0*/  @!P1 FMUL R3, R3, 0.5 ;  /* 0x3f00000003039820 */ /* 0x000fe40000400000 */
[----:B------:R-:W-:Y:S02]  /*03d0*/  IADD3 R25, -R2, 0x40800000, RZ ;  /* 0x4080000002197810 */ /* 0x000fe40007ffe1ff */
[----:B------:R-:W-:Y:S01]  /*03e0*/  IADD3 R24, R23, -R2, RZ ;  /* 0x8000000217187210 */ /* 0x000fe20007ffe0ff */
[----:B------:R-:W1:Y:S01]  /*03f0*/  MUFU.EX2 R16, R3 ;  /* 0x0000000300107308 */ /* 0x000e620000000800 */
[----:B------:R-:W-:-:S03]  /*0400*/  I2FP.F32.S32 R2, R2 ;  /* 0x0000000200027245 */ /* 0x000fc60000201400 */
[----:B------:R-:W-:Y:S02]  /*0410*/  FFMA.FTZ R25, R25, R22, -1 ;  /* 0xbf80000019197423 */ /* 0x000fe40000010016 */
[----:B------:R-:W-:Y:S02]  /*0420*/  FMUL R2, R2, 1.1920928955078125e-07 ;  /* 0x3400000002027820 */ /* 0x000fe40000400000 */
[----:B------:R-:W-:-:S04]  /*0430*/  FADD R24, R24, R25 ;  /* 0x0000001918187221 */ /* 0x000fc80000000000 */
[----:B------:R-:W-:Y:S01]  /*0440*/  FFMA.FTZ R25, R24, -R21, 0.10546888411045074463 ;  /* 0x3dd8001218197423 */ /* 0x000fe20000010815 */
[----:B-1----:R-:W-:-:S03]  /*0450*/  @!P1 FMUL R16, R16, R16 ;  /* 0x0000001010109220 */ /* 0x002fc60000400000 */
[----:B------:R-:W-:Y:S01]  /*0460*/  FFMA.FTZ R25, R24, R25, -0.13229703903198242188 ;  /* 0xbe0778e018197423 */ /* 0x000fe20000010019 */
[----:B------:R-:W-:Y:S01]  /*0470*/  ISETP.GE.U32.AND P1, PT, R23, 0x7f800000, PT ;  /* 0x7f8000001700780c */ /* 0x000fe20003f26070 */
[----:B------:R-:W-:Y:S02]  /*0480*/  FADD.FTZ.RZ R26, R16, 1 ;  /* 0x3f800000101a7421 */ /* 0x000fe4000001c000 */
[----:B------:R-:W-:-:S04]  /*0490*/  FFMA.FTZ R25, R24, R25, 0.14491446316242218018 ;  /* 0x3e14647518197423 */ /* 0x000fc80000010019 */
[----:B------:R-:W-:Y:S01]  /*04a0*/  FFMA.FTZ R25, R24, R25, -0.16641564667224884033 ;  /* 0xbe2a68dd18197423 */ /* 0x000fe20000010019 */
[----:B------:R-:W-:-:S03]  /*04b0*/  IADD3 R26, R26, -0x3f400000, RZ ;  /* 0xc0c000001a1a7810 */ /* 0x000fc60007ffe0ff */
[----:B------:R-:W-:Y:S01]  /*04c0*/  FFMA.FTZ R25, R24, R25, 0.19988867640495300293 ;  /* 0x3e4caf9e18197423 */ /* 0x000fe20000010019 */
[----:B------:R-:W-:-:S03]  /*04d0*/  LOP3.LUT R3, R26, 0xff800000, RZ, 0xc0, !PT ;  /* 0xff8000001a037812 */ /* 0x000fc600078ec0ff */
[C---:B------:R-:W-:Y:S01]  /*04e0*/  FFMA.FTZ R25, R24.reuse, R25, -0.25000196695327758789 ;  /* 0xbe80004218197423 */ /* 0x040fe20000010019 */
[----:B------:R-:W-:Y:S02]  /*04f0*/  IADD3 R27, -R3, 0x40800000, RZ ;  /* 0x40800000031b7810 */ /* 0x000fe40007ffe1ff */
[----:B------:R-:W-:Y:S01]  /*0500*/  IADD3 R26, R16, -R3, RZ ;  /* 0x80000003101a7210 */ /* 0x000fe20007ffe0ff */
[C---:B------:R-:W-:Y:S02]  /*0510*/  FFMA.FTZ R25, R24.reuse, R25, 0.33333510160446166992 ;  /* 0x3eaaaae618197423 */ /* 0x040fe40000010019 */
[----:B------:R-:W-:Y:S02]  /*0520*/  FFMA.FTZ R27, R27, R22, -1 ;  /* 0xbf8000001b1b7423 */ /* 0x000fe40000010016 */
[----:B------:R-:W-:Y:S02]  /*0530*/  FFMA.FTZ R25, R24, R25, -0.5 ;  /* 0xbf00000018197423 */ /* 0x000fe40000010019 */
[----:B------:R-:W-:-:S02]  /*0540*/  FADD R26, R26, R27 ;  /* 0x0000001b1a1a7221 */ /* 0x000fc40000000000 */
[----:B------:R-:W-:-:S04]  /*0550*/  FMUL R25, R24, R25 ;  /* 0x0000001918197220 */ /* 0x000fc80000400000 */
[----:B------:R-:W-:Y:S01]  /*0560*/  FFMA.FTZ R25, R24, R25, R24 ;  /* 0x0000001918197223 */ /* 0x000fe20000010018 */
[----:B----4-:R-:W-:-:S03]  /*0570*/  LOP3.LUT R24, R19, 0x7fffffff, RZ, 0xc0, !PT ;  /* 0x7fffffff13187812 */ /* 0x010fc600078ec0ff */
[----:B------:R-:W-:Y:S02]  /*0580*/  FFMA.FTZ R2, R2, 0.69314718246459960938, R25 ;  /* 0x3f31721802027823 */ /* 0x000fe40000010019 */
[----:B------:R-:W-:-:S04]  /*0590*/  FADD R24, RZ, -R24 ;  /* 0x80000018ff187221 */ /* 0x000fc80000000000 */
[----:B------:R-:W-:Y:S01]  /*05a0*/  FMUL R25, R24, 1.4426950216293334961 ;  /* 0x3fb8aa3b18197820 */ /* 0x000fe20000400000 */
[----:B------:R-:W-:Y:S06]  /*05b0*/  @!P1 BRA `(.L_x_1) ;  /* 0x0000000000149947 */ /* 0x000fec0003800000 */
[----:B------:R-:W-:-:S13]  /*05c0*/  ISETP.GE.AND P1, PT, R23, -0x407fffff, PT ;  /* 0xbf8000011700780c */ /* 0x000fda0003f26270 */
[----:B------:R-:W-:-:S05]  /*05d0*/  @P1 MOV R24, 0x7f800000 ;  /* 0x7f80000000181802 */ /* 0x000fca0000000f00 */
[C---:B------:R-:W-:Y:S01]  /*05e0*/  @P1 FFMA.FTZ R2, R23.reuse, R24, +INF ;  /* 0x7f80000017021423 */ /* 0x040fe20000010018 */
[----:B------:R-:W-:-:S04]  /*05f0*/  FSETP.NEU.AND P1, PT, R23, RZ, PT ;  /* 0x000000ff1700720b */ /* 0x000fc80003f2d000 */
[----:B------:R-:W-:-:S09]  /*0600*/  FSEL R2, R2, -RZ, P1 ;  /* 0x800000ff02027208 */ /* 0x000fd20000800000 */
.L_x_1:
[----:B------:R-:W-:Y:S05]  /*0610*/  BSYNC B0 ;  /* 0x0000000000007941 */ /* 0x000fea0003800000 */
.L_x_0:
[C---:B------:R-:W-:Y:S01]  /*0620*/  FFMA.FTZ R23, R26.reuse, -R21, 0.10546888411045074463 ;  /* 0x3dd800121a177423 */ /* 0x040fe20000010815 */
[----:B------:R-:W-:Y:S01]  /*0630*/  FSETP.GEU.AND P1, PT, R25, -126, PT ;  /* 0xc2fc00001900780b */ /* 0x000fe20003f2e000 */
[----:B------:R-:W-:Y:S01]  /*0640*/  BSSY B0, `(.L_x_2) ;  /* 0x000001b000007945 */ /* 0x000fe20003800000 */
[----:B------:R-:W-:Y:S01]  /*0650*/  I2FP.F32.S32 R3, R3 ;  /* 0x0000000300037245 */ /* 0x000fe20000201400 */
[----:B------:R-:W-:-:S04]  /*0660*/  FFMA.FTZ R23, R26, R23, -0.13229703903198242188 ;  /* 0xbe0778e01a177423 */ /* 0x000fc80000010017 */
[----:B------:R-:W-:Y:S01]  /*0670*/  FFMA.FTZ R23, R26, R23, 0.14491446316242218018 ;  /* 0x3e1464751a177423 */ /* 0x000fe20000010017 */
[----:B------:R-:W-:-:S03]  /*0680*/  FMUL R3, R3, 1.1920928955078125e-07 ;  /* 0x3400000003037820 */ /* 0x000fc60000400000 */
[C---:B------:R-:W-:Y:S02]  /*0690*/  FFMA.FTZ R23, R26.reuse, R23, -0.16641564667224884033 ;  /* 0xbe2a68dd1a177423 */ /* 0x040fe40000010017 */
[----:B------:R-:W-:Y:S02]  /*06a0*/  @!P1 FMUL R25, R25, 0.5 ;  /* 0x3f00000019199820 */ /* 0x000fe40000400000 */
[C---:B------:R-:W-:Y:S02]  /*06b0*/  FFMA.FTZ R23, R26.reuse, R23, 0.19988867640495300293 ;  /* 0x3e4caf9e1a177423 */ /* 0x040fe40000010017 */
[----:B------:R-:W1:Y:S02]  /*06c0*/  MUFU.EX2 R24, R25 ;  /* 0x0000001900187308 */ /* 0x000e640000000800 */
[----:B------:R-:W-:-:S04]  /*06d0*/  FFMA.FTZ R23, R26, R23, -0.25000196695327758789 ;  /* 0xbe8000421a177423 */ /* 0x000fc80000010017 */
[----:B------:R-:W-:-:S04]  /*06e0*/  FFMA.FTZ R23, R26, R23, 0.33333510160446166992 ;  /* 0x3eaaaae61a177423 */ /* 0x000fc80000010017 */
[----:B------:R-:W-:-:S04]  /*06f0*/  FFMA.FTZ R23, R26, R23, -0.5 ;  /* 0xbf0000001a177423 */ /* 0x000fc80000010017 */
[----:B------:R-:W-:Y:S01]  /*0700*/  FMUL R23, R26, R23 ;  /* 0x000000171a177220 */ /* 0x000fe20000400000 */
[----:B-1----:R-:W-:Y:S01]  /*0710*/  @!P1 FMUL R24, R24, R24 ;  /* 0x0000001818189220 */ /* 0x002fe20000400000 */
[----:B------:R-:W-:Y:S02]  /*0720*/  ISETP.GE.U32.AND P1, PT, R16, 0x7f800000, PT ;  /* 0x7f8000001000780c */ /* 0x000fe40003f26070 */
[----:B------:R-:W-:Y:S01]  /*0730*/  FFMA.FTZ R26, R26, R23, R26 ;  /* 0x000000171a1a7223 */ /* 0x000fe2000001001a */
[----:B------:R-:W-:-:S03]  /*0740*/  FADD.FTZ.RZ R23, R24, 1 ;  /* 0x3f80000018177421 */ /* 0x000fc6000001c000 */
[----:B------:R-:W-:Y:S02]  /*0750*/  FFMA.FTZ R3, R3, 0.69314718246459960938, R26 ;  /* 0x3f31721803037823 */ /* 0x000fe4000001001a */
[----:B------:R-:W-:-:S04]  /*0760*/  IADD3 R23, R23, -0x3f400000, RZ ;  /* 0xc0c0000017177810 */ /* 0x000fc80007ffe0ff */
[----:B------:R-:W-:-:S04]  /*0770*/  LOP3.LUT R23, R23, 0xff800000, RZ, 0xc0, !PT ;  /* 0xff80000017177812 */ /* 0x000fc800078ec0ff */
[----:B------:R-:W-:Y:S01]  /*0780*/  IADD3 R25, -R23, 0x40800000, RZ ;  /* 0x4080000017197810 */ /* 0x000fe20007ffe1ff */
[----:B------:R-:W-:Y:S06]  /*0790*/  @!P1 BRA `(.L_x_3) ;  /* 0x0000000000149947 */ /* 0x000fec0003800000 */
[----:B------:R-:W-:-:S13]  /*07a0*/  ISETP.GE.AND P1, PT, R16, -0x407fffff, PT ;  /* 0xbf8000011000780c */ /* 0x000fda0003f26270 */
[----:B------:R-:W-:-:S05]  /*07b0*/  @P1 MOV R27, 0x7f800000 ;  /* 0x7f800000001b1802 */ /* 0x000fca0000000f00 */
[C---:B------:R-:W-:Y:S01]  /*07c0*/  @P1 FFMA.FTZ R3, R16.reuse, R27, +INF ;  /* 0x7f80000010031423 */ /* 0x040fe2000001001b */
[----:B------:R-:W-:-:S04]  /*07d0*/  FSETP.NEU.AND P1, PT, R16, RZ, PT ;  /* 0x000000ff1000720b */ /* 0x000fc80003f2d000 */
[----:B------:R-:W-:-:S09]  /*07e0*/  FSEL R3, R3, -RZ, P1 ;  /* 0x800000ff03037208 */ /* 0x000fd20000800000 */
.L_x_3:
[----:B------:R-:W-:Y:S05]  /*07f0*/  BSYNC B0 ;  /* 0x0000000000007941 */ /* 0x000fea0003800000 */
.L_x_2:
[----:B-----5:R-:W-:Y:S01]  /*0800*/  LOP3.LUT R16, R13, 0x7fffffff, RZ, 0xc0, !PT ;  /* 0x7fffffff0d107812 */ /* 0x020fe200078ec0ff */
[----:B------:R-:W-:Y:S01]  /*0810*/  FFMA.FTZ R25, R25, R22, -1 ;  /* 0xbf80000019197423 */ /* 0x000fe20000010016 */
[----:B------:R-:W-:Y:S01]  /*0820*/  IADD3 R26, R24, -R23, RZ ;  /* 0x80000017181a7210 */ /* 0x000fe20007ffe0ff */
[----:B------:R-:W-:Y:S01]  /*0830*/  BSSY B0, `(.L_x_4) ;  /* 0x000001f000007945 */ /* 0x000fe20003800000 */
[----:B------:R-:W-:Y:S01]  /*0840*/  I2FP.F32.S32 R23, R23 ;  /* 0x0000001700177245 */ /* 0x000fe20000201400 */
[----:B------:R-:W-:Y:S02]  /*0850*/  FADD R16, RZ, -R16 ;  /* 0x80000010ff107221 */ /* 0x000fe40000000000 */
[----:B------:R-:W-:Y:S02]  /*0860*/  FADD R26, R26, R25 ;  /* 0x000000191a1a7221 */ /* 0x000fe40000000000 */
[----:B------:R-:W-:Y:S01]  /*0870*/  FMUL R25, R16, 1.4426950216293334961 ;  /* 0x3fb8aa3b10197820 */ /* 0x000fe20000400000 */
[----:B------:R-:W-:Y:S01]  /*0880*/  FMUL R23, R23, 1.1920928955078125e-07 ;  /* 0x3400000017177820 */ /* 0x000fe20000400000 */
[----:B------:R-:W-:-:S03]  /*0890*/  FFMA.FTZ R27, R26, -R21, 0.10546888411045074463 ;  /* 0x3dd800121a1b7423 */ /* 0x000fc60000010815 */
[----:B------:R-:W-:Y:S01]  /*08a0*/  FSETP.GEU.AND P1, PT, R25, -126, PT ;  /* 0xc2fc00001900780b */ /* 0x000fe20003f2e000 */
[----:B------:R-:W-:-:S04]  /*08b0*/  FFMA.FTZ R27, R26, R27, -0.13229703903198242188 ;  /* 0xbe0778e01a1b7423 */ /* 0x000fc8000001001b */
[----:B------:R-:W-:-:S04]  /*08c0*/  FFMA.FTZ R27, R26, R27, 0.14491446316242218018 ;  /* 0x3e1464751a1b7423 */ /* 0x000fc8000001001b */
[----:B------:R-:W-:-:S04]  /*08d0*/  FFMA.FTZ R27, R26, R27, -0.16641564667224884033 ;  /* 0xbe2a68dd1a1b7423 */ /* 0x000fc8000001001b */
[----:B------:R-:W-:Y:S01]  /*08e0*/  @!P1 FMUL R25, R25, 0.5 ;  /* 0x3f00000019199820 */ /* 0x000fe20000400000 */
[----:B------:R-:W-:-:S03]  /*08f0*/  FFMA.FTZ R27, R26, R27, 0.19988867640495300293 ;  /* 0x3e4caf9e1a1b7423 */ /* 0x000fc6000001001b */
[----:B------:R-:W1:Y:S01]  /*0900*/  MUFU.EX2 R16, R25 ;  /* 0x0000001900107308 */ /* 0x000e620000000800 */
        /* <DEDUP_REMOVED lines=10> */
[----:B------:R-:W-:Y:S01]  /*09b0*/  LOP3.LUT R25, R27, 0xff800000, RZ, 0xc0, !PT ;  /* 0xff8000001b197812 */ /* 0x000fe200078ec0ff */
[----:B------:R-:W-:Y:S06]  /*09c0*/  @!P1 BRA `(.L_x_5) ;  /* 0x0000000000149947 */ /* 0x000fec0003800000 */
[----:B------:R-:W-:-:S13]  /*09d0*/  ISETP.GE.AND P1, PT, R24, -0x407fffff, PT ;  /* 0xbf8000011800780c */ /* 0x000fda0003f26270 */
[----:B------:R-:W-:-:S05]  /*09e0*/  @P1 MOV R27, 0x7f800000 ;  /* 0x7f800000001b1802 */ /* 0x000fca0000000f00 */
[C---:B------:R-:W-:Y:S01]  /*09f0*/  @P1 FFMA.FTZ R23, R24.reuse, R27, +INF ;  /* 0x7f80000018171423 */ /* 0x040fe2000001001b */
[----:B------:R-:W-:-:S04]  /*0a00*/  FSETP.NEU.AND P1, PT, R24, RZ, PT ;  /* 0x000000ff1800720b */ /* 0x000fc80003f2d000 */
[----:B------:R-:W-:-:S09]  /*0a10*/  FSEL R23, R23, -RZ, P1 ;  /* 0x800000ff17177208 */ /* 0x000fd20000800000 */
.L_x_5:
[----:B------:R-:W-:Y:S05]  /*0a20*/  BSYNC B0 ;  /* 0x0000000000007941 */ /* 0x000fea0003800000 */
.L_x_4:
[----:B------:R-:W-:Y:S01]  /*0a30*/  IADD3 R27, -R25, 0x40800000, RZ ;  /* 0x40800000191b7810 */ /* 0x000fe20007ffe1ff */
[----:B------:R-:W-:Y:S01]  /*0a40*/  BSSY B0, `(.L_x_6) ;  /* 0x000001f000007945 */ /* 0x000fe20003800000 */
[----:B------:R-:W-:Y:S02]  /*0a50*/  IADD3 R24, R16, -R25, RZ ;  /* 0x8000001910187210 */ /* 0x000fe40007ffe0ff */
[----:B------:R-:W-:Y:S01]  /*0a60*/  LOP3.LUT R26, R12, 0x7fffffff, RZ, 0xc0, !PT ;  /* 0x7fffffff0c1a7812 */ /* 0x000fe200078ec0ff */
[----:B------:R-:W-:Y:S01]  /*0a70*/  FFMA.FTZ R27, R27, R22, -1 ;  /* 0xbf8000001b1b7423 */ /* 0x000fe20000010016 */
[----:B------:R-:W-:Y:S02]  /*0a80*/  ISETP.GE.U32.AND P1, PT, R16, 0x7f800000, PT ;  /* 0x7f8000001000780c */ /* 0x000fe40003f26070 */
[----:B------:R-:W-:Y:S01]  /*0a90*/  I2FP.F32.S32 R25, R25 ;  /* 0x0000001900197245 */ /* 0x000fe20000201400 */
[----:B------:R-:W-:Y:S01]  /*0aa0*/  FADD R24, R24, R27 ;  /* 0x0000001b18187221 */ /* 0x000fe20000000000 */
[----:B------:R-:W-:-:S03]  /*0ab0*/  FADD R26, RZ, -R26 ;  /* 0x8000001aff1a7221 */ /* 0x000fc60000000000 */
[----:B------:R-:W-:Y:S01]  /*0ac0*/  FFMA.FTZ R27, R24, -R21, 0.10546888411045074463 ;  /* 0x3dd80012181b7423 */ /* 0x000fe20000010815 */
[----:B------:R-:W-:-:S03]  /*0ad0*/  FMUL R25, R25, 1.1920928955078125e-07 ;  /* 0x3400000019197820 */ /* 0x000fc60000400000 */
[----:B------:R-:W-:-:S04]  /*0ae0*/  FFMA.FTZ R27, R24, R27, -0.13229703903198242188 ;  /* 0xbe0778e0181b7423 */ /* 0x000fc8000001001b */
[----:B------:R-:W-:-:S04]  /*0af0*/  FFMA.FTZ R27, R24, R27, 0.14491446316242218018 ;  /* 0x3e146475181b7423 */ /* 0x000fc8000001001b */
[----:B------:R-:W-:-:S04]  /*0b00*/  FFMA.FTZ R27, R24, R27, -0.16641564667224884033 ;  /* 0xbe2a68dd181b7423 */ /* 0x000fc8000001001b */
[----:B------:R-:W-:-:S04]  /*0b10*/  FFMA.FTZ R27, R24, R27, 0.19988867640495300293 ;  /* 0x3e4caf9e181b7423 */ /* 0x000fc8000001001b */
[----:B------:R-:W-:-:S04]  /*0b20*/  FFMA.FTZ R27, R24, R27, -0.25000196695327758789 ;  /* 0xbe800042181b7423 */ /* 0x000fc8000001001b */
[----:B------:R-:W-:-:S04]  /*0b30*/  FFMA.FTZ R27, R24, R27, 0.33333510160446166992 ;  /* 0x3eaaaae6181b7423 */ /* 0x000fc8000001001b */
[----:B------:R-:W-:-:S04]  /*0b40*/  FFMA.FTZ R27, R24, R27, -0.5 ;  /* 0xbf000000181b7423 */ /* 0x000fc8000001001b */
[----:B------:R-:W-:-:S04]  /*0b50*/  FMUL R27, R24, R27 ;  /* 0x0000001b181b7220 */ /* 0x000fc80000400000 */
[----:B------:R-:W-:Y:S01]  /*0b60*/  FFMA.FTZ R24, R24, R27, R24 ;  /* 0x0000001b18187223 */ /* 0x000fe20000010018 */
[----:B------:R-:W-:-:S03]  /*0b70*/  FMUL R27, R26, 1.4426950216293334961 ;  /* 0x3fb8aa3b1a1b7820 */ /* 0x000fc60000400000 */
[----:B------:R-:W-:Y:S02]  /*0b80*/  FFMA.FTZ R24, R25, 0.69314718246459960938, R24 ;  /* 0x3f31721819187823 */ /* 0x000fe40000010018 */
[----:B------:R-:W-:-:S13]  /*0b90*/  FSETP.GEU.AND P2, PT, R27, -126, PT ;  /* 0xc2fc00001b00780b */ /* 0x000fda0003f4e000 */
[----:B------:R-:W-:-:S04]  /*0ba0*/  @!P2 FMUL R27, R27, 0.5 ;  /* 0x3f0000001b1ba820 */ /* 0x000fc80000400000 */
[----:B------:R-:W1:Y:S02]  /*0bb0*/  MUFU.EX2 R26, R27 ;  /* 0x0000001b001a7308 */ /* 0x000e640000000800 */
[----:B-1----:R-:W-:Y:S01]  /*0bc0*/  @!P2 FMUL R26, R26, R26 ;  /* 0x0000001a1a1aa220 */ /* 0x002fe20000400000 */
[----:B------:R-:W-:Y:S06]  /*0bd0*/  @!P1 BRA `(.L_x_7) ;  /* 0x0000000000149947 */ /* 0x000fec0003800000 */
[----:B------:R-:W-:-:S13]  /*0be0*/  ISETP.GE.AND P1, PT, R16, -0x407fffff, PT ;  /* 0xbf8000011000780c */ /* 0x000fda0003f26270 */
[----:B------:R-:W-:-:S05]  /*0bf0*/  @P1 MOV R25, 0x7f800000 ;  /* 0x7f80000000191802 */ /* 0x000fca0000000f00 */
[C---:B------:R-:W-:Y:S01]  /*0c00*/  @P1 FFMA.FTZ R24, R16.reuse, R25, +INF ;  /* 0x7f80000010181423 */ /* 0x040fe20000010019 */
[----:B------:R-:W-:-:S04]  /*0c10*/  FSETP.NEU.AND P1, PT, R16, RZ, PT ;  /* 0x000000ff1000720b */ /* 0x000fc80003f2d000 */
[----:B------:R-:W-:-:S09]  /*0c20*/  FSEL R24, R24, -RZ, P1 ;  /* 0x800000ff18187208 */ /* 0x000fd20000800000 */
.L_x_7:
[----:B------:R-:W-:Y:S05]  /*0c30*/  BSYNC B0 ;  /* 0x0000000000007941 */ /* 0x000fea0003800000 */
.L_x_6:
[C---:B------:R-:W-:Y:S01]  /*0c40*/  FADD.FTZ.RZ R16, R26.reuse, 1 ;  /* 0x3f8000001a107421 */ /* 0x040fe2000001c000 */
[----:B------:R-:W-:Y:S01]  /*0c50*/  ISETP.GE.U32.AND P2, PT, R26, 0x7f800000, PT ;  /* 0x7f8000001a00780c */ /* 0x000fe20003f46070 */
[----:B------:R-:W-:Y:S03]  /*0c60*/  BSSY B0, `(.L_x_8) ;  /* 0x0000021000007945 */ /* 0x000fe60003800000 */
[----:B------:R-:W-:-:S04]  /*0c70*/  IADD3 R16, R16, -0x3f400000, RZ ;  /* 0xc0c0000010107810 */ /* 0x000fc80007ffe0ff */
[----:B------:R-:W-:-:S04]  /*0c80*/  LOP3.LUT R25, R16, 0xff800000, RZ, 0xc0, !PT ;  /* 0xff80000010197812 */ /* 0x000fc800078ec0ff */
[----:B------:R-:W-:Y:S02]  /*0c90*/  IADD3 R27, -R25, 0x40800000, RZ ;  /* 0x40800000191b7810 */ /* 0x000fe40007ffe1ff */
[----:B------:R-:W-:Y:S02]  /*0ca0*/  IADD3 R16, R26, -R25, RZ ;  /* 0x800000191a107210 */ /* 0x000fe40007ffe0ff */
[----:B------:R-:W-:Y:S01]  /*0cb0*/  I2FP.F32.S32 R25, R25 ;  /* 0x0000001900197245 */ /* 0x000fe20000201400 */
[----:B------:R-:W-:-:S04]  /*0cc0*/  FFMA.FTZ R27, R27, R22, -1 ;  /* 0xbf8000001b1b7423 */ /* 0x000fc80000010016 */
[----:B------:R-:W-:Y:S01]  /*0cd0*/  FADD R16, R16, R27 ;  /* 0x0000001b10107221 */ /* 0x000fe20000000000 */
[----:B------:R-:W-:-:S03]  /*0ce0*/  FMUL R25, R25, 1.1920928955078125e-07 ;  /* 0x3400000019197820 */ /* 0x000fc60000400000 */
[----:B------:R-:W-:-:S04]  /*0cf0*/  FFMA.FTZ R27, R16, -R21, 0.10546888411045074463 ;  /* 0x3dd80012101b7423 */ /* 0x000fc80000010815 */
        /* <DEDUP_REMOVED lines=8> */
[----:B------:R-:W-:-:S04]  /*0d80*/  FFMA.FTZ R16, R16, R27, R16 ;  /* 0x0000001b10107223 */ /* 0x000fc80000010010 */
[----:B------:R-:W-:Y:S01]  /*0d90*/  FFMA.FTZ R25, R25, 0.69314718246459960938, R16 ;  /* 0x3f31721819197823 */ /* 0x000fe20000010010 */
[----:B------:R-:W-:-:S05]  /*0da0*/  LOP3.LUT R16, R11, 0x7fffffff, RZ, 0xc0, !PT ;  /* 0x7fffffff0b107812 */ /* 0x000fca00078ec0ff */
[----:B------:R-:W-:-:S04]  /*0db0*/  FADD R16, RZ, -R16 ;  /* 0x80000010ff107221 */ /* 0x000fc80000000000 */
[----:B------:R-:W-:-:S05]  /*0dc0*/  FMUL R16, R16, 1.4426950216293334961 ;  /* 0x3fb8aa3b10107820 */ /* 0x000fca0000400000 */
        /* <DEDUP_REMOVED lines=10> */
.L_x_9:
[----:B------:R-:W-:Y:S05]  /*0e70*/  BSYNC B0 ;  /* 0x0000000000007941 */ /* 0x000fea0003800000 */
.L_x_8:
        /* <DEDUP_REMOVED lines=22> */
[----:B------:R-:W-:Y:S06]  /*0fe0*/  @!P1 BRA `(.L_x_11) ;  /* 0x0000000000149947 */ /* 0x000fec0003800000 */
[----:B------:R-:W-:-:S13]  /*0ff0*/  ISETP.GE.AND P1, PT, R27, -0x407fffff, PT ;  /* 0xbf8000011b00780c */ /* 0x000fda0003f26270 */
[----:B------:R-:W-:-:S05]  /*1000*/  @P1 MOV R26, 0x7f800000 ;  /* 0x7f800000001a1802 */ /* 0x000fca0000000f00 */
[C---:B------:R-:W-:Y:S01]  /*1010*/  @P1 FFMA.FTZ R16, R27.reuse, R26, +INF ;  /* 0x7f8000001b101423 */ /* 0x040fe2000001001a */
[----:B------:R-:W-:-:S04]  /*1020*/  FSETP.NEU.AND P1, PT, R27, RZ, PT ;  /* 0x000000ff1b00720b */ /* 0x000fc80003f2d000 */
[----:B------:R-:W-:-:S09]  /*1030*/  FSEL R16, R16, -RZ, P1 ;  /* 0x800000ff10107208 */ /* 0x000fd20000800000 */
.L_x_11:
[----:B------:R-:W-:Y:S05]  /*1040*/  BSYNC B0 ;  /* 0x0000000000007941 */ /* 0x000fea0003800000 */
.L_x_10:
[----:B------:R-:W-:Y:S01]  /*1050*/  LOP3.LUT R26, R10, 0x7fffffff, RZ, 0xc0, !PT ;  /* 0x7fffffff0a1a7812 */ /* 0x000fe200078ec0ff */
[----:B------:R-:W-:Y:S04]  /*1060*/  BSSY B0, `(.L_x_12) ;  /* 0x0000029000007945 */ /* 0x000fe80003800000 */
[----:B------:R-:W-:-:S04]  /*1070*/  FADD R26, RZ, -R26 ;  /* 0x8000001aff1a7221 */ /* 0x000fc80000000000 */
[----:B------:R-:W-:-:S05]  /*1080*/  FMUL R27, R26, 1.4426950216293334961 ;  /* 0x3fb8aa3b1a1b7820 */ /* 0x000fca0000400000 */
[----:B------:R-:W-:-:S13]  /*1090*/  FSETP.GEU.AND P1, PT, R27, -126, PT ;  /* 0xc2fc00001b00780b */ /* 0x000fda0003f2e000 */
[----:B------:R-:W-:-:S04]  /*10a0*/  @!P1 FMUL R27, R27, 0.5 ;  /* 0x3f0000001b1b9820 */ /* 0x000fc80000400000 */
[----:B------:R-:W1:Y:S02]  /*10b0*/  MUFU.EX2 R26, R27 ;  /* 0x0000001b001a7308 */ /* 0x000e640000000800 */
[----:B-1----:R-:W-:-:S04]  /*10c0*/  @!P1 FMUL R26, R26, R26 ;  /* 0x0000001a1a1a9220 */ /* 0x002fc80000400000 */
[C---:B------:R-:W-:Y:S01]  /*10d0*/  FADD.FTZ.RZ R28, R26.reuse, 1 ;  /* 0x3f8000001a1c7421 */ /* 0x040fe2000001c000 */
[----:B------:R-:W-:-:S04]  /*10e0*/  ISETP.GE.U32.AND P2, PT, R26, 0x7f800000, PT ;  /* 0x7f8000001a00780c */ /* 0x000fc80003f46070 */
[----:B------:R-:W-:-:S04]  /*10f0*/  IADD3 R28, R28, -0x3f400000, RZ ;  /* 0xc0c000001c1c7810 */ /* 0x000fc80007ffe0ff */
[----:B------:R-:W-:-:S04]  /*1100*/  LOP3.LUT R29, R28, 0xff800000, RZ, 0xc0, !PT ;  /* 0xff8000001c1d7812 */ /* 0x000fc800078ec0ff */
[----:B------:R-:W-:-:S05]  /*1110*/  IADD3 R28, -R29, 0x40800000, RZ ;  /* 0x408000001d1c7810 */ /* 0x000fca0007ffe1ff */
[----:B------:R-:W-:Y:S01]  /*1120*/  FFMA.FTZ R27, R28, R22, -1 ;  /* 0xbf8000001c1b7423 */ /* 0x000fe20000010016 */
[----:B------:R-:W-:Y:S02]  /*1130*/  IADD3 R28, R26, -R29, RZ ;  /* 0x8000001d1a1c7210 */ /* 0x000fe40007ffe0ff */
[----:B------:R-:W-:-:S03]  /*1140*/  I2FP.F32.S32 R29, R29 ;  /* 0x0000001d001d7245 */ /* 0x000fc60000201400 */
[----:B------:R-:W-:Y:S02]  /*1150*/  FADD R28, R28, R27 ;  /* 0x0000001b1c1c7221 */ /* 0x000fe40000000000 */
[----:B------:R-:W-:Y:S02]  /*1160*/  FMUL R29, R29, 1.1920928955078125e-07 ;  /* 0x340000001d1d7820 */ /* 0x000fe40000400000 */
        /* <DEDUP_REMOVED lines=24> */
.L_x_13:
[----:B------:R-:W-:Y:S05]  /*12f0*/  BSYNC B0 ;  /* 0x0000000000007941 */ /* 0x000fea0003800000 */
.L_x_12:
[C---:B------:R-:W-:Y:S01]  /*1300*/  FADD.FTZ.RZ R26, R28.reuse, 1 ;  /* 0x3f8000001c1a7421 */ /* 0x040fe2000001c000 */
[----:B------:R-:W-:Y:S01]  /*1310*/  ISETP.GE.U32.AND P2, PT, R28, 0x7f800000, PT ;  /* 0x7f8000001c00780c */ /* 0x000fe20003f46070 */
[----:B------:R-:W-:Y:S01]  /*1320*/  BSSY B0, `(.L_x_14) ;  /* 0x000001b000007945 */ /* 0x000fe20003800000 */
[----:B------:R-:W-:Y:S02]  /*1330*/  FSETP.GT.AND P1, PT, R13, RZ, PT ;  /* 0x000000ff0d00720b */ /* 0x000fe40003f24000 */
        /* <DEDUP_REMOVED lines=25> */
.L_x_15:
[----:B------:R-:W-:Y:S05]  /*14d0*/  BSYNC B0 ;  /* 0x0000000000007941 */ /* 0x000fea0003800000 */
.L_x_14:
[----:B------:R-:W-:Y:S01]  /*14e0*/  FSEL R29, R13, RZ, !P1 ;  /* 0x000000ff0d1d7208 */ /* 0x000fe20004800000 */
[----:B------:R-:W-:Y:S01]  /*14f0*/  FADD R17, -R17, 1 ;  /* 0x3f80000011117421 */ /* 0x000fe20000000100 */
[----:B------:R-:W-:Y:S01]  /*1500*/  FSETP.GT.AND P1, PT, R14, RZ, PT ;  /* 0x000000ff0e00720b */ /* 0x000fe20003f24000 */
[----:B------:R-:W-:Y:S01]  /*1510*/  FADD R7, -R7, 1 ;  /* 0x3f80000007077421 */ /* 0x000fe20000000100 */
[----:B------:R-:W-:Y:S01]  /*1520*/  FSETP.GT.AND P2, PT, R10, RZ, PT ;  /* 0x000000ff0a00720b */ /* 0x000fe20003f44000 */
[----:B------:R-:W-:Y:S01]  /*1530*/  FADD R24, R29, -R24 ;  /* 0x800000181d187221 */ /* 0x000fe20000000000 */
[----:B------:R-:W-:Y:S01]  /*1540*/  FSEL R22, R14, RZ, !P1 ;  /* 0x000000ff0e167208 */ /* 0x000fe20004800000 */
[----:B------:R-:W-:Y:S01]  /*1550*/  FADD R5, -R5, 1 ;  /* 0x3f80000005057421 */ /* 0x000fe20000000100 */
[----:B------:R-:W-:Y:S01]  /*1560*/  FSETP.GT.AND P1, PT, R19, RZ, PT ;  /* 0x000000ff1300720b */ /* 0x000fe20003f24000 */
[----:B------:R-:W-:Y:S01]  /*1570*/  FFMA R7, R7, R13, -R24 ;  /* 0x0000000d07077223 */ /* 0x000fe20000000818 */
[----:B------:R-:W-:Y:S01]  /*1580*/  FADD R6, -R6, 1 ;  /* 0x3f80000006067421 */ /* 0x000fe20000000100 */
[----:B------:R-:W-:Y:S01]  /*1590*/  FADD R29, R22, -R3 ;  /* 0x80000003161d7221 */ /* 0x000fe20000000000 */
[----:B------:R-:W-:Y:S01]  /*15a0*/  FSEL R22, R19, RZ, !P1 ;  /* 0x000000ff13167208 */ /* 0x000fe20004800000 */
[----:B------:R-:W-:Y:S01]  /*15b0*/  FADD R4, -R4, 1 ;  /* 0x3f80000004047421 */ /* 0x000fe20000000100 */
[----:B------:R-:W-:-:S03]  /*15c0*/  FSETP.GT.AND P1, PT, R20, RZ, PT ;  /* 0x000000ff1400720b */ /* 0x000fc60003f24000 */
[----:B------:R-:W-:Y:S01]  /*15d0*/  FADD R22, R22, -R23 ;  /* 0x8000001716167221 */ /* 0x000fe20000000000 */
[----:B------:R-:W-:Y:S02]  /*15e0*/  FSEL R3, R20, RZ, !P1 ;  /* 0x000000ff14037208 */ /* 0x000fe40004800000 */
[----:B------:R-:W-:Y:S01]  /*15f0*/  FSETP.GT.AND P1, PT, R12, RZ, PT ;  /* 0x000000ff0c00720b */ /* 0x000fe20003f24000 */
[----:B------:R-:W-:Y:S02]  /*1600*/  FFMA R19, R17, R19, -R22 ;  /* 0x0000001311137223 */ /* 0x000fe40000000816 */
[----:B------:R-:W-:Y:S01]  /*1610*/  FADD R2, R3, -R2 ;  /* 0x8000000203027221 */ /* 0x000fe20000000000 */
[----:B------:R-:W-:Y:S01]  /*1620*/  FADD R3, -R18, 1 ;  /* 0x3f80000012037421 */ /* 0x000fe20000000100 */
[----:B------:R-:W-:Y:S02]  /*1630*/  FSEL R18, R12, RZ, !P1 ;  /* 0x000000ff0c127208 */ /* 0x000fe40004800000 */
[----:B------:R-:W-:Y:S01]  /*1640*/  FSETP.GT.AND P1, PT, R11, RZ, PT ;  /* 0x000000ff0b00720b */ /* 0x000fe20003f24000 */
[----:B------:R-:W-:Y:S01]  /*1650*/  FFMA R20, R3, R20, -R2 ;  /* 0x0000001403147223 */ /* 0x000fe20000000802 */
[----:B------:R-:W-:Y:S01]  /*1660*/  FSEL R2, R10, RZ, !P2 ;  /* 0x000000ff0a027208 */ /* 0x000fe20005000000 */
[----:B------:R-:W-:Y:S01]  /*1670*/  FADD R25, R18, -R25 ;  /* 0x8000001912197221 */ /* 0x000fe20000000000 */
[----:B------:R-:W-:Y:S01]  /*1680*/  FSEL R17, R11, RZ, !P1 ;  /* 0x000000ff0b117208 */ /* 0x000fe20004800000 */
[----:B------:R-:W-:Y:S01]  /*1690*/  FADD R18, -R8, 1 ;  /* 0x3f80000008127421 */ /* 0x000fe20000000100 */
[----:B------:R-:W-:Y:S01]  /*16a0*/  FSETP.GT.AND P2, PT, R9, RZ, PT ;  /* 0x000000ff0900720b */ /* 0x000fe20003f44000 */
[----:B------:R-:W-:Y:S01]  /*16b0*/  FADD R27, R2, -R27 ;  /* 0x8000001b021b7221 */ /* 0x000fe20000000000 */
[----:B------:R-:W-:Y:S01]  /*16c0*/  FADD R19, R19, R20 ;  /* 0x0000001413137221 */ /* 0x000fe20000000000 */
[----:B------:R-:W1:Y:S01]  /*16d0*/  LDC.64 R2, c[0x0][0x220] ;  /* 0x00008800ff027b82 */ /* 0x000e620000000a00 */
[----:B------:R-:W-:Y:S01]  /*16e0*/  FSEL R22, R9, RZ, !P2 ;  /* 0x000000ff09167208 */ /* 0x000fe20005000000 */
[----:B------:R-:W-:Y:S01]  /*16f0*/  FADD R16, R17, -R16 ;  /* 0x8000001011107221 */ /* 0x000fe20000000000 */
[----:B------:R-:W-:Y:S01]  /*1700*/  FFMA R18, R18, R14, -R29 ;  /* 0x0000000e12127223 */ /* 0x000fe2000000081d */
[----:B------:R-:W-:Y:S01]  /*1710*/  FFMA R6, R6, R12, -R25 ;  /* 0x0000000c06067223 */ /* 0x000fe20000000819 */
[----:B------:R-:W-:Y:S01]  /*1720*/  FFMA R4, R4, R10, -R27 ;  /* 0x0000000a04047223 */ /* 0x000fe2000000081b */
[----:B------:R-:W-:Y:S01]  /*1730*/  FFMA R16, R5, R11, -R16 ;  /* 0x0000000b05107223 */ /* 0x000fe20000000810 */
[----:B------:R-:W-:Y:S01]  /*1740*/  FADD R8, R22, -R21 ;  /* 0x8000001516087221 */ /* 0x000fe20000000000 */
[----:B------:R-:W-:Y:S01]  /*1750*/  FADD R7, R7, R18 ;  /* 0x0000001207077221 */ /* 0x000fe20000000000 */
[----:B------:R-:W-:Y:S01]  /*1760*/  FADD R5, -R0, 1 ;  /* 0x3f80000000057421 */ /* 0x000fe20000000100 */
[----:B------:R-:W-:-:S02]  /*1770*/  FADD R19, R19, R6 ;  /* 0x0000000613137221 */ /* 0x000fc40000000000 */
[----:B------:R-:W-:Y:S01]  /*1780*/  FADD R16, R7, R16 ;  /* 0x0000001007107221 */ /* 0x000fe20000000000 */
[----:B------:R-:W-:Y:S01]  /*1790*/  FFMA R5, R5, R9, -R8 ;  /* 0x0000000905057223 */ /* 0x000fe20000000808 */
[----:B------:R-:W-:-:S03]  /*17a0*/  FADD R4, R4, R19 ;  /* 0x0000001304047221 */ /* 0x000fc60000000000 */
[----:B------:R-:W-:Y:S01]  /*17b0*/  FADD R5, R5, R16 ;  /* 0x0000001005057221 */ /* 0x000fe20000000000 */
[----:B-1----:R-:W-:Y:S01]  /*17c0*/  IMAD.WIDE R2, R15, 0x4, R2 ;  /* 0x000000040f027825 */ /* 0x002fe200078e0202 */
[----:B------:R-:W-:Y:S06]  /*17d0*/  @P0 EXIT ;  /* 0x000000000000094d */ /* 0x000fec0003800000 */
[----:B------:R-:W-:Y:S01]  /*17e0*/  FMUL R4, R4, 0.25 ;  /* 0x3e80000004047820 */ /* 0x000fe20000400000 */
[----:B------:R-:W-:-:S05]  /*17f0*/  FMUL R5, R5, 0.25 ;  /* 0x3e80000005057820 */ /* 0x000fca0000400000 */
[----:B------:R-:W-:Y:S01]  /*1800*/  STG.E.64 desc[UR4][R2.64], R4 ;  /* 0x0000000402007986 */ /* 0x000fe2000c101b04 */
[----:B------:R-:W-:Y:S05]  /*1810*/  EXIT ;  /* 0x000000000000794d */ /* 0x000fea0003800000 */
.L_x_16:
[----:B------:R-:W-:-:S00]  /*1820*/  BRA `(.L_x_16) ;  /* 0xfffffffc00fc7947 */ /* 0x000fc0000383ffff */
[----:B------:R-:W-:-:S00]  /*1830*/  NOP ;  /* 0x0000000000007918 */ /* 0x000fc00000000000 */
        /* <DEDUP_REMOVED lines=12> */
.L_x_17:


//--------------------- .nv.global.init           --------------------------
	.section	.nv.global.init,"aw",@progbits
.nv.global.init:
	.type		_$_str,@object
	.size		_$_str,(.L_0 - _$_str)
_$_str:
        /*0000*/ 	.byte	0x5f, 0x5f, 0x43, 0x55, 0x44, 0x41, 0x5f, 0x46, 0x54, 0x5a, 0x00
.L_0:


//--------------------- .nv.constant0.triton_poi_fused_binary_cross_entropy_with_logits_mean_0 --------------------------
	.section	.nv.constant0.triton_poi_fused_binary_cross_entropy_with_logits_mean_0,"a",@progbits
	.sectionflags	@""
	.align	4
.nv.constant0.triton_poi_fused_binary_cross_entropy_with_logits_mean_0:
	.zero		556
